//
// Generated by NVIDIA NVVM Compiler
//
// Compiler Build ID: CL-36424714
// Cuda compilation tools, release 13.0, V13.0.88
// Based on NVVM 20.0.0
//

.version 9.0
.target sm_100
.address_size 64

	// .globl	_Z9KernelGPUPf

.visible .entry _Z9KernelGPUPf(
	.param .u64 .ptr .align 1 _Z9KernelGPUPf_param_0
)
{
	.reg .pred 	%p<4>;
	.reg .b32 	%r<10>;
	.reg .b32 	%f<3>;
	.reg .b64 	%rd<5>;

	ld.param.u64 	%rd1, [_Z9KernelGPUPf_param_0];
	mov.u32 	%r3, %tid.y;
	mov.u32 	%r4, %ntid.y;
	mov.u32 	%r5, %ctaid.y;
	mad.lo.s32 	%r1, %r4, %r5, %r3;
	mov.u32 	%r6, %tid.x;
	mov.u32 	%r7, %ntid.x;
	mov.u32 	%r8, %ctaid.x;
	mad.lo.s32 	%r2, %r7, %r8, %r6;
	setp.gt.u32 	%p1, %r1, 9;
	setp.gt.s32 	%p2, %r2, 9;
	or.pred  	%p3, %p1, %p2;
	@%p3 bra 	$L__BB0_2;
	cvta.to.global.u64 	%rd2, %rd1;
	mad.lo.s32 	%r9, %r1, 10, %r2;
	mul.wide.s32 	%rd3, %r9, 4;
	add.s64 	%rd4, %rd2, %rd3;
	ld.global.f32 	%f1, [%rd4];
	mul.f32 	%f2, %f1, 0f40A00000;
	st.global.f32 	[%rd4], %f2;
$L__BB0_2:
	ret;

}


// ===== COMPILED SASS (sm_100) =====

	.target	sm_100

	.elftype	@"ET_EXEC"


//--------------------- .note.nv.tkinfo           --------------------------
	.section	.note.nv.tkinfo,"",@"SHT_NOTE"
	.sectionflags	@"SHF_NOTE_NV_TKINFO"
	.tkinfo
        /*0018*/ 	.word	0x00000002
        /*0030*/ 	.string	""
        /*0030*/ 	.string	"ptxas"
        /*0030*/ 	.string	"Cuda compilation tools, release 13.0, V13.0.88"
        /*0030*/ 	.string	"Build cuda_13.0.r13.0/compiler.36424714_0"
        /*0030*/ 	.string	"-arch sm_100 -m 64 "



//--------------------- .note.nv.cuinfo           --------------------------
	.section	.note.nv.cuinfo,"",@"SHT_NOTE"
	.sectionflags	@"SHF_NOTE_NV_CUINFO"
        /*0018*/ 	.short	0x0002
        /*001a*/ 	.short	0x0064
        /*001c*/ 	.short	0x0082
	.zero		2


//--------------------- .nv.info                  --------------------------
	.section	.nv.info,"",@"SHT_CUDA_INFO"
	.align	4


	//----- nvinfo : EIATTR_REGCOUNT
	.align		4
        /*0000*/ 	.byte	0x04, 0x2f
        /*0002*/ 	.short	(.L_1 - .L_0)
	.align		4
.L_0:
        /*0004*/ 	.word	index@(_Z9KernelGPUPf)
        /*0008*/ 	.word	0x00000008


	//----- nvinfo : EIATTR_FRAME_SIZE
	.align		4
.L_1:
        /*000c*/ 	.byte	0x04, 0x11
        /*000e*/ 	.short	(.L_3 - .L_2)
	.align		4
.L_2:
        /*0010*/ 	.word	index@(_Z9KernelGPUPf)
        /*0014*/ 	.word	0x00000000


	//----- nvinfo : EIATTR_MIN_STACK_SIZE
	.align		4
.L_3:
        /*0018*/ 	.byte	0x04, 0x12
        /*001a*/ 	.short	(.L_5 - .L_4)
	.align		4
.L_4:
        /*001c*/ 	.word	index@(_Z9KernelGPUPf)
        /*0020*/ 	.word	0x00000000
.L_5:


//--------------------- .nv.compat                --------------------------
	.section	.nv.compat,"",@"SHT_CUDA_COMPAT_INFO"
	.align	4
        /*0000*/ 	.byte	0x02, 0x09, 0x00, 0x00, 0x02, 0x02, 0x01, 0x00, 0x02, 0x05, 0x05, 0x00, 0x03, 0x07, 0x01, 0x01
        /*0010*/ 	.byte	0x02, 0x03, 0x00, 0x00, 0x02, 0x06, 0x01, 0x00, 0x04, 0x0b, 0x08, 0x00, 0x09, 0x00, 0x00, 0x00
        /*0020*/ 	.byte	0x00, 0x00, 0x00, 0x00


//--------------------- .nv.info._Z9KernelGPUPf   --------------------------
	.section	.nv.info._Z9KernelGPUPf,"",@"SHT_CUDA_INFO"
	.sectionflags	@""
	.align	4


	//----- nvinfo : EIATTR_CUDA_API_VERSION
	.align		4
        /*0000*/ 	.byte	0x04, 0x37
        /*0002*/ 	.short	(.L_7 - .L_6)
.L_6:
        /*0004*/ 	.word	0x00000082


	//----- nvinfo : EIATTR_KPARAM_INFO
	.align		4
.L_7:
        /*0008*/ 	.byte	0x04, 0x17
        /*000a*/ 	.short	(.L_9 - .L_8)
.L_8:
        /*000c*/ 	.word	0x00000000
        /*0010*/ 	.short	0x0000
        /*0012*/ 	.short	0x0000
        /*0014*/ 	.byte	0x00, 0xf5, 0x21, 0x00


	//----- nvinfo : EIATTR_SPARSE_MMA_MASK
	.align		4
.L_9:
        /*0018*/ 	.byte	0x03, 0x50
        /*001a*/ 	.short	0x0000


	//----- nvinfo : EIATTR_MAXREG_COUNT
	.align		4
        /*001c*/ 	.byte	0x03, 0x1b
        /*001e*/ 	.short	0x00ff


	//----- nvinfo : EIATTR_MERCURY_ISA_VERSION
	.align		4
        /*0020*/ 	.byte	0x03, 0x5f
        /*0022*/ 	.short	0x0101


	//----- nvinfo : EIATTR_VRC_CTA_INIT_COUNT
	.align		4
        /*0024*/ 	.byte	0x02, 0x4a
	.zero		1
	.zero		1


	//----- nvinfo : EIATTR_EXIT_INSTR_OFFSETS
	.align		4
        /*0028*/ 	.byte	0x04, 0x1c
        /*002a*/ 	.short	(.L_11 - .L_10)


	//   ....[0]....
.L_10:
        /*002c*/ 	.word	0x000000b0


	//   ....[1]....
        /*0030*/ 	.word	0x00000130


	//----- nvinfo : EIATTR_CBANK_PARAM_SIZE
	.align		4
.L_11:
        /*0034*/ 	.byte	0x03, 0x19
        /*0036*/ 	.short	0x0008


	//----- nvinfo : EIATTR_PARAM_CBANK
	.align		4
        /*0038*/ 	.byte	0x04, 0x0a
        /*003a*/ 	.short	(.L_13 - .L_12)
	.align		4
.L_12:
        /*003c*/ 	.word	index@(.nv.constant0._Z9KernelGPUPf)
        /*0040*/ 	.short	0x0380
        /*0042*/ 	.short	0x0008


	//----- nvinfo : EIATTR_SW_WAR
	.align		4
.L_13:
        /*0044*/ 	.byte	0x04, 0x36
        /*0046*/ 	.short	(.L_15 - .L_14)
.L_14:
        /*0048*/ 	.word	0x00000008
.L_15:


//--------------------- .nv.callgraph             --------------------------
	.section	.nv.callgraph,"",@"SHT_CUDA_CALLGRAPH"
	.align	4
	.sectionentsize	8
	.align		4
        /*0000*/ 	.word	0x00000000
	.align		4
        /*0004*/ 	.word	0xffffffff
	.align		4
        /*0008*/ 	.word	0x00000000
	.align		4
        /*000c*/ 	.word	0xfffffffe
	.align		4
        /*0010*/ 	.word	0x00000000
	.align		4
        /*0014*/ 	.word	0xfffffffd
	.align		4
        /*0018*/ 	.word	0x00000000
	.align		4
        /*001c*/ 	.word	0xfffffffc


//--------------------- .text._Z9KernelGPUPf      --------------------------
	.section	.text._Z9KernelGPUPf,"ax",@progbits
	.align	128
        .global         _Z9KernelGPUPf
        .type           _Z9KernelGPUPf,@function
        .size           _Z9KernelGPUPf,(.L_x_1 - _Z9KernelGPUPf)
        .other          _Z9KernelGPUPf,@"STO_CUDA_ENTRY STV_DEFAULT"
_Z9KernelGPUPf:
.text._Z9KernelGPUPf:
[----:B------:R-:W-:Y:S01]  /*0000*/  LDC R1, c[0x0][0x37c] ;  /* 0x0000df00ff017b82 */ /* 0x000fe20000000800 */
[----:B------:R-:W0:Y:S01]  /*0010*/  S2R R5, SR_TID.X ;  /* 0x0000000000057919 */ /* 0x000e220000002100 */
[----:B------:R-:W1:Y:S01]  /*0020*/  LDCU UR4, c[0x0][0x364] ;  /* 0x00006c80ff0477ac */ /* 0x000e620008000800 */
[----:B------:R-:W0:Y:S01]  /*0030*/  S2R R2, SR_CTAID.X ;  /* 0x0000000000027919 */ /* 0x000e220000002500 */
[----:B------:R-:W0:Y:S01]  /*0040*/  LDCU UR5, c[0x0][0x360] ;  /* 0x00006c00ff0577ac */ /* 0x000e220008000800 */
[----:B------:R-:W1:Y:S01]  /*0050*/  S2R R0, SR_TID.Y ;  /* 0x0000000000007919 */ /* 0x000e620000002200 */
[----:B------:R-:W1:Y:S01]  /*0060*/  S2R R3, SR_CTAID.Y ;  /* 0x0000000000037919 */ /* 0x000e620000002600 */
[----:B0-----:R-:W-:-:S05]  /*0070*/  IMAD R5, R2, UR5, R5 ;  /* 0x0000000502057c24 */ /* 0x001fca000f8e0205 */
[----:B------:R-:W-:Y:S01]  /*0080*/  ISETP.GT.AND P0, PT, R5, 0x9, PT ;  /* 0x000000090500780c */ /* 0x000fe20003f04270 */
[----:B-1----:R-:W-:-:S05]  /*0090*/  IMAD R0, R3, UR4, R0 ;  /* 0x0000000403007c24 */ /* 0x002fca000f8e0200 */
[----:B------:R-:W-:-:S13]  /*00a0*/  ISETP.GT.U32.OR P0, PT, R0, 0x9, P0 ;  /* 0x000000090000780c */ /* 0x000fda0000704470 */
[----:B------:R-:W-:Y:S05]  /*00b0*/  @P0 EXIT ;  /* 0x000000000000094d */ /* 0x000fea0003800000 */
[----:B------:R-:W0:Y:S01]  /*00c0*/  LDC.64 R2, c[0x0][0x380] ;  /* 0x0000e000ff027b82 */ /* 0x000e220000000a00 */
[----:B------:R-:W1:Y:S01]  /*00d0*/  LDCU.64 UR4, c[0x0][0x358] ;  /* 0x00006b00ff0477ac */ /* 0x000e620008000a00 */
[----:B------:R-:W-:-:S04]  /*00e0*/  IMAD R5, R0, 0xa, R5 ;  /* 0x0000000a00057824 */ /* 0x000fc800078e0205 */
[----:B0-----:R-:W-:-:S05]  /*00f0*/  IMAD.WIDE R2, R5, 0x4, R2 ;  /* 0x0000000405027825 */ /* 0x001fca00078e0202 */
[----:B-1----:R-:W2:Y:S02]  /*0100*/  LDG.E R0, desc[UR4][R2.64] ;  /* 0x0000000402007981 */ /* 0x002ea4000c1e1900 */
[----:B--2---:R-:W-:-:S05]  /*0110*/  FMUL R5, R0, 5 ;  /* 0x40a0000000057820 */ /* 0x004fca0000400000 */
[----:B------:R-:W-:Y:S01]  /*0120*/  STG.E desc[UR4][R2.64], R5 ;  /* 0x0000000502007986 */ /* 0x000fe2000c101904 */
[----:B------:R-:W-:Y:S05]  /*0130*/  EXIT ;  /* 0x000000000000794d */ /* 0x000fea0003800000 */
.L_x_0:
[----:B------:R-:W-:-:S00]  /*0140*/  BRA `(.L_x_0) ;  /* 0xfffffffc00fc7947 */ /* 0x000fc0000383ffff */
[----:B------:R-:W-:-:S00]  /*0150*/  NOP ;  /* 0x0000000000007918 */ /* 0x000fc00000000000 */
        /* <DEDUP_REMOVED lines=10> */
.L_x_1:


//--------------------- .nv.shared.reserved.0     --------------------------
	.section	.nv.shared.reserved.0,"aw",@nobits
	.weak		__nv_reservedSMEM_offset_0_alias
	.size		__nv_reservedSMEM_offset_0_alias, 0, 64
	.other		__nv_reservedSMEM_offset_0_alias,@"STO_CUDA_RESERVED_SHARED STV_DEFAULT"
__nv_reservedSMEM_offset_0_alias:
	.zero		0
	.zero		64


//--------------------- .nv.constant0._Z9KernelGPUPf --------------------------
	.section	.nv.constant0._Z9KernelGPUPf,"a",@progbits
	.sectionflags	@""
	.align	4
.nv.constant0._Z9KernelGPUPf:
	.zero		904


//--------------------- SYMBOLS --------------------------

	.type		.nv.reservedSmem.offset0,@object
	.size		.nv.reservedSmem.offset0,0x4
